//
// Generated by NVIDIA NVVM Compiler
//
// Compiler Build ID: CL-36424714
// Cuda compilation tools, release 13.0, V13.0.88
// Based on NVVM 20.0.0
//

.version 9.0
.target sm_100
.address_size 64

	// .globl	_Z19tiled_matmul_kernelPfS_S_i
// _ZZ19tiled_matmul_kernelPfS_S_iE3Mds has been demoted
// _ZZ19tiled_matmul_kernelPfS_S_iE3Nds has been demoted

.visible .entry _Z19tiled_matmul_kernelPfS_S_i(
	.param .u64 .ptr .align 1 _Z19tiled_matmul_kernelPfS_S_i_param_0,
	.param .u64 .ptr .align 1 _Z19tiled_matmul_kernelPfS_S_i_param_1,
	.param .u64 .ptr .align 1 _Z19tiled_matmul_kernelPfS_S_i_param_2,
	.param .u32 _Z19tiled_matmul_kernelPfS_S_i_param_3
)
{
	.reg .pred 	%p<6>;
	.reg .b32 	%r<35>;
	.reg .b32 	%f<115>;
	.reg .b64 	%rd<13>;
	// demoted variable
	.shared .align 4 .b8 _ZZ19tiled_matmul_kernelPfS_S_iE3Mds[4096];
	// demoted variable
	.shared .align 4 .b8 _ZZ19tiled_matmul_kernelPfS_S_iE3Nds[4096];
	ld.param.u64 	%rd3, [_Z19tiled_matmul_kernelPfS_S_i_param_0];
	ld.param.u64 	%rd4, [_Z19tiled_matmul_kernelPfS_S_i_param_1];
	ld.param.u64 	%rd5, [_Z19tiled_matmul_kernelPfS_S_i_param_2];
	ld.param.u32 	%r14, [_Z19tiled_matmul_kernelPfS_S_i_param_3];
	mov.u32 	%r15, %ctaid.x;
	mov.u32 	%r16, %ctaid.y;
	mov.u32 	%r1, %tid.x;
	mov.u32 	%r2, %tid.y;
	shl.b32 	%r17, %r16, 5;
	add.s32 	%r3, %r17, %r2;
	shl.b32 	%r18, %r15, 5;
	add.s32 	%r4, %r18, %r1;
	cvt.rn.f32.s32 	%f10, %r14;
	mul.f32 	%f11, %f10, 0f3D000000;
	cvt.rpi.f32.f32 	%f1, %f11;
	setp.leu.f32 	%p1, %f1, 0f00000000;
	mov.f32 	%f114, 0f00000000;
	@%p1 bra 	$L__BB0_7;
	shl.b32 	%r20, %r2, 7;
	mov.u32 	%r21, _ZZ19tiled_matmul_kernelPfS_S_iE3Mds;
	add.s32 	%r5, %r21, %r20;
	shl.b32 	%r22, %r1, 2;
	add.s32 	%r6, %r5, %r22;
	mul.lo.s32 	%r7, %r14, %r3;
	mov.u32 	%r23, _ZZ19tiled_matmul_kernelPfS_S_iE3Nds;
	add.s32 	%r9, %r23, %r22;
	add.s32 	%r8, %r9, %r20;
	cvta.to.global.u64 	%rd1, %rd3;
	cvta.to.global.u64 	%rd2, %rd4;
	mov.f32 	%f114, 0f00000000;
	mov.b32 	%r34, 0;
$L__BB0_2:
	shl.b32 	%r24, %r34, 5;
	add.s32 	%r25, %r24, %r1;
	add.s32 	%r12, %r24, %r2;
	max.s32 	%r26, %r3, %r25;
	setp.ge.s32 	%p2, %r26, %r14;
	mov.f32 	%f112, 0f00000000;
	@%p2 bra 	$L__BB0_4;
	add.s32 	%r27, %r25, %r7;
	mul.wide.s32 	%rd6, %r27, 4;
	add.s64 	%rd7, %rd1, %rd6;
	ld.global.f32 	%f112, [%rd7];
$L__BB0_4:
	st.shared.f32 	[%r6], %f112;
	max.s32 	%r29, %r12, %r4;
	setp.ge.s32 	%p3, %r29, %r14;
	mov.f32 	%f113, 0f00000000;
	@%p3 bra 	$L__BB0_6;
	mad.lo.s32 	%r30, %r12, %r14, %r4;
	mul.wide.s32 	%rd8, %r30, 4;
	add.s64 	%rd9, %rd2, %rd8;
	ld.global.f32 	%f113, [%rd9];
$L__BB0_6:
	st.shared.f32 	[%r8], %f113;
	bar.sync 	0;
	ld.shared.f32 	%f15, [%r5];
	ld.shared.f32 	%f16, [%r9];
	fma.rn.f32 	%f17, %f15, %f16, %f114;
	ld.shared.f32 	%f18, [%r5+4];
	ld.shared.f32 	%f19, [%r9+128];
	fma.rn.f32 	%f20, %f18, %f19, %f17;
	ld.shared.f32 	%f21, [%r5+8];
	ld.shared.f32 	%f22, [%r9+256];
	fma.rn.f32 	%f23, %f21, %f22, %f20;
	ld.shared.f32 	%f24, [%r5+12];
	ld.shared.f32 	%f25, [%r9+384];
	fma.rn.f32 	%f26, %f24, %f25, %f23;
	ld.shared.f32 	%f27, [%r5+16];
	ld.shared.f32 	%f28, [%r9+512];
	fma.rn.f32 	%f29, %f27, %f28, %f26;
	ld.shared.f32 	%f30, [%r5+20];
	ld.shared.f32 	%f31, [%r9+640];
	fma.rn.f32 	%f32, %f30, %f31, %f29;
	ld.shared.f32 	%f33, [%r5+24];
	ld.shared.f32 	%f34, [%r9+768];
	fma.rn.f32 	%f35, %f33, %f34, %f32;
	ld.shared.f32 	%f36, [%r5+28];
	ld.shared.f32 	%f37, [%r9+896];
	fma.rn.f32 	%f38, %f36, %f37, %f35;
	ld.shared.f32 	%f39, [%r5+32];
	ld.shared.f32 	%f40, [%r9+1024];
	fma.rn.f32 	%f41, %f39, %f40, %f38;
	ld.shared.f32 	%f42, [%r5+36];
	ld.shared.f32 	%f43, [%r9+1152];
	fma.rn.f32 	%f44, %f42, %f43, %f41;
	ld.shared.f32 	%f45, [%r5+40];
	ld.shared.f32 	%f46, [%r9+1280];
	fma.rn.f32 	%f47, %f45, %f46, %f44;
	ld.shared.f32 	%f48, [%r5+44];
	ld.shared.f32 	%f49, [%r9+1408];
	fma.rn.f32 	%f50, %f48, %f49, %f47;
	ld.shared.f32 	%f51, [%r5+48];
	ld.shared.f32 	%f52, [%r9+1536];
	fma.rn.f32 	%f53, %f51, %f52, %f50;
	ld.shared.f32 	%f54, [%r5+52];
	ld.shared.f32 	%f55, [%r9+1664];
	fma.rn.f32 	%f56, %f54, %f55, %f53;
	ld.shared.f32 	%f57, [%r5+56];
	ld.shared.f32 	%f58, [%r9+1792];
	fma.rn.f32 	%f59, %f57, %f58, %f56;
	ld.shared.f32 	%f60, [%r5+60];
	ld.shared.f32 	%f61, [%r9+1920];
	fma.rn.f32 	%f62, %f60, %f61, %f59;
	ld.shared.f32 	%f63, [%r5+64];
	ld.shared.f32 	%f64, [%r9+2048];
	fma.rn.f32 	%f65, %f63, %f64, %f62;
	ld.shared.f32 	%f66, [%r5+68];
	ld.shared.f32 	%f67, [%r9+2176];
	fma.rn.f32 	%f68, %f66, %f67, %f65;
	ld.shared.f32 	%f69, [%r5+72];
	ld.shared.f32 	%f70, [%r9+2304];
	fma.rn.f32 	%f71, %f69, %f70, %f68;
	ld.shared.f32 	%f72, [%r5+76];
	ld.shared.f32 	%f73, [%r9+2432];
	fma.rn.f32 	%f74, %f72, %f73, %f71;
	ld.shared.f32 	%f75, [%r5+80];
	ld.shared.f32 	%f76, [%r9+2560];
	fma.rn.f32 	%f77, %f75, %f76, %f74;
	ld.shared.f32 	%f78, [%r5+84];
	ld.shared.f32 	%f79, [%r9+2688];
	fma.rn.f32 	%f80, %f78, %f79, %f77;
	ld.shared.f32 	%f81, [%r5+88];
	ld.shared.f32 	%f82, [%r9+2816];
	fma.rn.f32 	%f83, %f81, %f82, %f80;
	ld.shared.f32 	%f84, [%r5+92];
	ld.shared.f32 	%f85, [%r9+2944];
	fma.rn.f32 	%f86, %f84, %f85, %f83;
	ld.shared.f32 	%f87, [%r5+96];
	ld.shared.f32 	%f88, [%r9+3072];
	fma.rn.f32 	%f89, %f87, %f88, %f86;
	ld.shared.f32 	%f90, [%r5+100];
	ld.shared.f32 	%f91, [%r9+3200];
	fma.rn.f32 	%f92, %f90, %f91, %f89;
	ld.shared.f32 	%f93, [%r5+104];
	ld.shared.f32 	%f94, [%r9+3328];
	fma.rn.f32 	%f95, %f93, %f94, %f92;
	ld.shared.f32 	%f96, [%r5+108];
	ld.shared.f32 	%f97, [%r9+3456];
	fma.rn.f32 	%f98, %f96, %f97, %f95;
	ld.shared.f32 	%f99, [%r5+112];
	ld.shared.f32 	%f100, [%r9+3584];
	fma.rn.f32 	%f101, %f99, %f100, %f98;
	ld.shared.f32 	%f102, [%r5+116];
	ld.shared.f32 	%f103, [%r9+3712];
	fma.rn.f32 	%f104, %f102, %f103, %f101;
	ld.shared.f32 	%f105, [%r5+120];
	ld.shared.f32 	%f106, [%r9+3840];
	fma.rn.f32 	%f107, %f105, %f106, %f104;
	ld.shared.f32 	%f108, [%r5+124];
	ld.shared.f32 	%f109, [%r9+3968];
	fma.rn.f32 	%f114, %f108, %f109, %f107;
	bar.sync 	0;
	add.s32 	%r34, %r34, 1;
	cvt.rn.f32.u32 	%f110, %r34;
	setp.gt.f32 	%p4, %f1, %f110;
	@%p4 bra 	$L__BB0_2;
$L__BB0_7:
	max.s32 	%r32, %r3, %r4;
	setp.ge.s32 	%p5, %r32, %r14;
	@%p5 bra 	$L__BB0_9;
	mad.lo.s32 	%r33, %r14, %r3, %r4;
	cvta.to.global.u64 	%rd10, %rd5;
	mul.wide.u32 	%rd11, %r33, 4;
	add.s64 	%rd12, %rd10, %rd11;
	st.global.f32 	[%rd12], %f114;
$L__BB0_9:
	ret;

}


// ===== COMPILED SASS (sm_100) =====

	.target	sm_100

	.elftype	@"ET_EXEC"


//--------------------- .note.nv.tkinfo           --------------------------
	.section	.note.nv.tkinfo,"",@"SHT_NOTE"
	.sectionflags	@"SHF_NOTE_NV_TKINFO"
	.tkinfo
        /*0018*/ 	.word	0x00000002
        /*0030*/ 	.string	""
        /*0030*/ 	.string	"ptxas"
        /*0030*/ 	.string	"Cuda compilation tools, release 13.0, V13.0.88"
        /*0030*/ 	.string	"Build cuda_13.0.r13.0/compiler.36424714_0"
        /*0030*/ 	.string	"-arch sm_100 -m 64 "



//--------------------- .note.nv.cuinfo           --------------------------
	.section	.note.nv.cuinfo,"",@"SHT_NOTE"
	.sectionflags	@"SHF_NOTE_NV_CUINFO"
        /*0018*/ 	.short	0x0002
        /*001a*/ 	.short	0x0064
        /*001c*/ 	.short	0x0082
	.zero		2


//--------------------- .nv.info                  --------------------------
	.section	.nv.info,"",@"SHT_CUDA_INFO"
	.align	4


	//----- nvinfo : EIATTR_REGCOUNT
	.align		4
        /*0000*/ 	.byte	0x04, 0x2f
        /*0002*/ 	.short	(.L_1 - .L_0)
	.align		4
.L_0:
        /*0004*/ 	.word	index@(_Z19tiled_matmul_kernelPfS_S_i)
        /*0008*/ 	.word	0x00000020


	//----- nvinfo : EIATTR_FRAME_SIZE
	.align		4
.L_1:
        /*000c*/ 	.byte	0x04, 0x11
        /*000e*/ 	.short	(.L_3 - .L_2)
	.align		4
.L_2:
        /*0010*/ 	.word	index@(_Z19tiled_matmul_kernelPfS_S_i)
        /*0014*/ 	.word	0x00000000


	//----- nvinfo : EIATTR_MIN_STACK_SIZE
	.align		4
.L_3:
        /*0018*/ 	.byte	0x04, 0x12
        /*001a*/ 	.short	(.L_5 - .L_4)
	.align		4
.L_4:
        /*001c*/ 	.word	index@(_Z19tiled_matmul_kernelPfS_S_i)
        /*0020*/ 	.word	0x00000000
.L_5:


//--------------------- .nv.compat                --------------------------
	.section	.nv.compat,"",@"SHT_CUDA_COMPAT_INFO"
	.align	4
        /*0000*/ 	.byte	0x02, 0x09, 0x00, 0x00, 0x02, 0x02, 0x01, 0x00, 0x02, 0x05, 0x05, 0x00, 0x03, 0x07, 0x01, 0x01
        /*0010*/ 	.byte	0x02, 0x03, 0x00, 0x00, 0x02, 0x06, 0x01, 0x00, 0x04, 0x0b, 0x08, 0x00, 0x09, 0x00, 0x00, 0x00
        /*0020*/ 	.byte	0x00, 0x00, 0x00, 0x00


//--------------------- .nv.info._Z19tiled_matmul_kernelPfS_S_i --------------------------
	.section	.nv.info._Z19tiled_matmul_kernelPfS_S_i,"",@"SHT_CUDA_INFO"
	.sectionflags	@""
	.align	4


	//----- nvinfo : EIATTR_CUDA_API_VERSION
	.align		4
        /*0000*/ 	.byte	0x04, 0x37
        /*0002*/ 	.short	(.L_7 - .L_6)
.L_6:
        /*0004*/ 	.word	0x00000082


	//----- nvinfo : EIATTR_KPARAM_INFO
	.align		4
.L_7:
        /*0008*/ 	.byte	0x04, 0x17
        /*000a*/ 	.short	(.L_9 - .L_8)
.L_8:
        /*000c*/ 	.word	0x00000000
        /*0010*/ 	.short	0x0003
        /*0012*/ 	.short	0x0018
        /*0014*/ 	.byte	0x00, 0xf0, 0x11, 0x00


	//----- nvinfo : EIATTR_KPARAM_INFO
	.align		4
.L_9:
        /*0018*/ 	.byte	0x04, 0x17
        /*001a*/ 	.short	(.L_11 - .L_10)
.L_10:
        /*001c*/ 	.word	0x00000000
        /*0020*/ 	.short	0x0002
        /*0022*/ 	.short	0x0010
        /*0024*/ 	.byte	0x00, 0xf5, 0x21, 0x00


	//----- nvinfo : EIATTR_KPARAM_INFO
	.align		4
.L_11:
        /*0028*/ 	.byte	0x04, 0x17
        /*002a*/ 	.short	(.L_13 - .L_12)
.L_12:
        /*002c*/ 	.word	0x00000000
        /*0030*/ 	.short	0x0001
        /*0032*/ 	.short	0x0008
        /*0034*/ 	.byte	0x00, 0xf5, 0x21, 0x00


	//----- nvinfo : EIATTR_KPARAM_INFO
	.align		4
.L_13:
        /*0038*/ 	.byte	0x04, 0x17
        /*003a*/ 	.short	(.L_15 - .L_14)
.L_14:
        /*003c*/ 	.word	0x00000000
        /*0040*/ 	.short	0x0000
        /*0042*/ 	.short	0x0000
        /*0044*/ 	.byte	0x00, 0xf5, 0x21, 0x00


	//----- nvinfo : EIATTR_SPARSE_MMA_MASK
	.align		4
.L_15:
        /*0048*/ 	.byte	0x03, 0x50
        /*004a*/ 	.short	0x0000


	//----- nvinfo : EIATTR_MAXREG_COUNT
	.align		4
        /*004c*/ 	.byte	0x03, 0x1b
        /*004e*/ 	.short	0x00ff


	//----- nvinfo : EIATTR_NUM_BARRIERS
	.align		4
        /*0050*/ 	.byte	0x02, 0x4c
        /*0052*/ 	.byte	0x01
	.zero		1


	//----- nvinfo : EIATTR_MERCURY_ISA_VERSION
	.align		4
        /*0054*/ 	.byte	0x03, 0x5f
        /*0056*/ 	.short	0x0101


	//----- nvinfo : EIATTR_VRC_CTA_INIT_COUNT
	.align		4
        /*0058*/ 	.byte	0x02, 0x4a
	.zero		1
	.zero		1


	//----- nvinfo : EIATTR_EXIT_INSTR_OFFSETS
	.align		4
        /*005c*/ 	.byte	0x04, 0x1c
        /*005e*/ 	.short	(.L_17 - .L_16)


	//   ....[0]....
.L_16:
        /*0060*/ 	.word	0x000007e0


	//   ....[1]....
        /*0064*/ 	.word	0x00000830


	//----- nvinfo : EIATTR_CBANK_PARAM_SIZE
	.align		4
.L_17:
        /*0068*/ 	.byte	0x03, 0x19
        /*006a*/ 	.short	0x001c


	//----- nvinfo : EIATTR_PARAM_CBANK
	.align		4
        /*006c*/ 	.byte	0x04, 0x0a
        /*006e*/ 	.short	(.L_19 - .L_18)
	.align		4
.L_18:
        /*0070*/ 	.word	index@(.nv.constant0._Z19tiled_matmul_kernelPfS_S_i)
        /*0074*/ 	.short	0x0380
        /*0076*/ 	.short	0x001c


	//----- nvinfo : EIATTR_SW_WAR
	.align		4
.L_19:
        /*0078*/ 	.byte	0x04, 0x36
        /*007a*/ 	.short	(.L_21 - .L_20)
.L_20:
        /*007c*/ 	.word	0x00000008
.L_21:


//--------------------- .nv.callgraph             --------------------------
	.section	.nv.callgraph,"",@"SHT_CUDA_CALLGRAPH"
	.align	4
	.sectionentsize	8
	.align		4
        /*0000*/ 	.word	0x00000000
	.align		4
        /*0004*/ 	.word	0xffffffff
	.align		4
        /*0008*/ 	.word	0x00000000
	.align		4
        /*000c*/ 	.word	0xfffffffe
	.align		4
        /*0010*/ 	.word	0x00000000
	.align		4
        /*0014*/ 	.word	0xfffffffd
	.align		4
        /*0018*/ 	.word	0x00000000
	.align		4
        /*001c*/ 	.word	0xfffffffc


//--------------------- .text._Z19tiled_matmul_kernelPfS_S_i --------------------------
	.section	.text._Z19tiled_matmul_kernelPfS_S_i,"ax",@progbits
	.align	128
        .global         _Z19tiled_matmul_kernelPfS_S_i
        .type           _Z19tiled_matmul_kernelPfS_S_i,@function
        .size           _Z19tiled_matmul_kernelPfS_S_i,(.L_x_3 - _Z19tiled_matmul_kernelPfS_S_i)
        .other          _Z19tiled_matmul_kernelPfS_S_i,@"STO_CUDA_ENTRY STV_DEFAULT"
_Z19tiled_matmul_kernelPfS_S_i:
.text._Z19tiled_matmul_kernelPfS_S_i:
[----:B------:R-:W-:Y:S01]  /*0000*/  LDC R1, c[0x0][0x37c] ;  /* 0x0000df00ff017b82 */ /* 0x000fe20000000800 */
[----:B------:R-:W0:Y:S01]  /*0010*/  LDCU UR4, c[0x0][0x398] ;  /* 0x00007300ff0477ac */ /* 0x000e220008000800 */
[----:B------:R-:W1:Y:S01]  /*0020*/  S2R R19, SR_CTAID.Y ;  /* 0x0000000000137919 */ /* 0x000e620000002600 */
[----:B------:R-:W-:Y:S01]  /*0030*/  HFMA2 R21, -RZ, RZ, 0, 0 ;  /* 0x00000000ff157431 */ /* 0x000fe200000001ff */
[----:B------:R-:W2:Y:S01]  /*0040*/  LDCU.64 UR8, c[0x0][0x358] ;  /* 0x00006b00ff0877ac */ /* 0x000ea20008000a00 */
[----:B------:R-:W1:Y:S01]  /*0050*/  S2R R0, SR_TID.Y ;  /* 0x0000000000007919 */ /* 0x000e620000002200 */
[----:B------:R-:W3:Y:S01]  /*0060*/  S2R R5, SR_CTAID.X ;  /* 0x0000000000057919 */ /* 0x000ee20000002500 */
[----:B------:R-:W3:Y:S01]  /*0070*/  S2R R2, SR_TID.X ;  /* 0x0000000000027919 */ /* 0x000ee20000002100 */
[----:B0-----:R-:W-:-:S05]  /*0080*/  I2FP.F32.S32 R3, UR4 ;  /* 0x0000000400037c45 */ /* 0x001fca0008201400 */
[----:B------:R-:W-:-:S06]  /*0090*/  FMUL R16, R3, 0.03125 ;  /* 0x3d00000003107820 */ /* 0x000fcc0000400000 */
[----:B------:R-:W0:Y:S01]  /*00a0*/  FRND.CEIL R16, R16 ;  /* 0x0000001000107307 */ /* 0x000e220000209000 */
[----:B-1----:R-:W-:Y:S02]  /*00b0*/  LEA R19, R19, R0, 0x5 ;  /* 0x0000000013137211 */ /* 0x002fe400078e28ff */
[----:B0-----:R-:W-:Y:S02]  /*00c0*/  FSETP.GT.AND P0, PT, R16, RZ, PT ;  /* 0x000000ff1000720b */ /* 0x001fe40003f04000 */
[----:B---3--:R-:W-:-:S04]  /*00d0*/  LEA R18, R5, R2, 0x5 ;  /* 0x0000000205127211 */ /* 0x008fc800078e28ff */
[----:B------:R-:W-:-:S07]  /*00e0*/  VIMNMX R3, PT, PT, R19, R18, !PT ;  /* 0x0000001213037248 */ /* 0x000fce0007fe0100 */
[----:B--2---:R-:W-:Y:S05]  /*00f0*/  @!P0 BRA `(.L_x_0) ;  /* 0x0000000400b48947 */ /* 0x004fea0003800000 */
[----:B------:R-:W0:Y:S01]  /*0100*/  S2UR UR6, SR_CgaCtaId ;  /* 0x00000000000679c3 */ /* 0x000e220000008800 */
[----:B------:R-:W-:Y:S01]  /*0110*/  UMOV UR4, 0x400 ;  /* 0x0000040000047882 */ /* 0x000fe20000000000 */
[----:B------:R-:W-:Y:S01]  /*0120*/  MOV R21, RZ ;  /* 0x000000ff00157202 */ /* 0x000fe20000000f00 */
[----:B------:R-:W-:Y:S01]  /*0130*/  UIADD3 UR5, UPT, UPT, UR4, 0x1000, URZ ;  /* 0x0000100004057890 */ /* 0x000fe2000fffe0ff */
[----:B------:R-:W-:Y:S01]  /*0140*/  MOV R5, RZ ;  /* 0x000000ff00057202 */ /* 0x000fe20000000f00 */
[----:B------:R-:W1:Y:S01]  /*0150*/  LDCU UR7, c[0x0][0x398] ;  /* 0x00007300ff0777ac */ /* 0x000e620008000800 */
[----:B0-----:R-:W-:Y:S02]  /*0160*/  ULEA UR4, UR6, UR4, 0x18 ;  /* 0x0000000406047291 */ /* 0x001fe4000f8ec0ff */
[----:B------:R-:W-:-:S04]  /*0170*/  ULEA UR5, UR6, UR5, 0x18 ;  /* 0x0000000506057291 */ /* 0x000fc8000f8ec0ff */
[----:B------:R-:W-:Y:S02]  /*0180*/  LEA R17, R0, UR4, 0x7 ;  /* 0x0000000400117c11 */ /* 0x000fe4000f8e38ff */
[C---:B------:R-:W-:Y:S02]  /*0190*/  LEA R7, R2.reuse, UR5, 0x2 ;  /* 0x0000000502077c11 */ /* 0x040fe4000f8e10ff */
[----:B------:R-:W-:Y:S02]  /*01a0*/  LEA R6, R2, R17, 0x2 ;  /* 0x0000001102067211 */ /* 0x000fe400078e10ff */
[----:B-1----:R-:W-:-:S07]  /*01b0*/  LEA R4, R0, R7, 0x7 ;  /* 0x0000000700047211 */ /* 0x002fce00078e38ff */
.L_x_1:
[C---:B------:R-:W-:Y:S01]  /*01c0*/  LEA R12, R5.reuse, R2, 0x5 ;  /* 0x00000002050c7211 */ /* 0x040fe200078e28ff */
[----:B------:R-:W-:Y:S01]  /*01d0*/  UMOV UR4, UR7 ;  /* 0x0000000700047c82 */ /* 0x000fe20008000000 */
[----:B------:R-:W-:Y:S01]  /*01e0*/  LEA R23, R5, R0, 0x5 ;  /* 0x0000000005177211 */ /* 0x000fe200078e28ff */
[----:B------:R-:W-:Y:S01]  /*01f0*/  HFMA2 R29, -RZ, RZ, 0, 0 ;  /* 0x00000000ff1d7431 */ /* 0x000fe200000001ff */
[----:B------:R-:W-:Y:S02]  /*0200*/  VIMNMX R8, PT, PT, R19, R12, !PT ;  /* 0x0000000c13087248 */ /* 0x000fe40007fe0100 */
[----:B------:R-:W-:Y:S02]  /*0210*/  VIMNMX R9, PT, PT, R18, R23, !PT ;  /* 0x0000001712097248 */ /* 0x000fe40007fe0100 */
[----:B------:R-:W-:Y:S02]  /*0220*/  ISETP.GE.AND P0, PT, R8, UR4, PT ;  /* 0x0000000408007c0c */ /* 0x000fe4000bf06270 */
[----:B------:R-:W-:-:S02]  /*0230*/  ISETP.GE.AND P1, PT, R9, UR4, PT ;  /* 0x0000000409007c0c */ /* 0x000fc4000bf26270 */
[----:B------:R-:W-:-:S09]  /*0240*/  MOV R24, RZ ;  /* 0x000000ff00187202 */ /* 0x000fd20000000f00 */
[----:B------:R-:W0:Y:S01]  /*0250*/  @!P0 LDC.64 R8, c[0x0][0x380] ;  /* 0x0000e000ff088b82 */ /* 0x000e220000000a00 */
[----:B------:R-:W-:Y:S02]  /*0260*/  @!P0 IMAD R13, R19, UR4, R12 ;  /* 0x00000004130d8c24 */ /* 0x000fe4000f8e020c */
[----:B------:R-:W-:-:S05]  /*0270*/  @!P1 IMAD R23, R23, UR4, R18 ;  /* 0x0000000417179c24 */ /* 0x000fca000f8e0212 */
[----:B------:R-:W1:Y:S01]  /*0280*/  @!P1 LDC.64 R10, c[0x0][0x388] ;  /* 0x0000e200ff0a9b82 */ /* 0x000e620000000a00 */
[----:B0-----:R-:W-:-:S05]  /*0290*/  @!P0 IMAD.WIDE R8, R13, 0x4, R8 ;  /* 0x000000040d088825 */ /* 0x001fca00078e0208 */
[----:B------:R-:W2:Y:S01]  /*02a0*/  @!P0 LDG.E R29, desc[UR8][R8.64] ;  /* 0x00000008081d8981 */ /* 0x000ea2000c1e1900 */
[----:B-1----:R-:W-:-:S05]  /*02b0*/  @!P1 IMAD.WIDE R22, R23, 0x4, R10 ;  /* 0x0000000417169825 */ /* 0x002fca00078e020a */
[----:B------:R-:W3:Y:S01]  /*02c0*/  @!P1 LDG.E R24, desc[UR8][R22.64] ;  /* 0x0000000816189981 */ /* 0x000ee2000c1e1900 */
[----:B------:R-:W-:-:S03]  /*02d0*/  IADD3 R5, PT, PT, R5, 0x1, RZ ;  /* 0x0000000105057810 */ /* 0x000fc60007ffe0ff */
[----:B--2---:R-:W-:Y:S04]  /*02e0*/  STS [R6], R29 ;  /* 0x0000001d06007388 */ /* 0x004fe80000000800 */
[----:B---3--:R-:W-:Y:S01]  /*02f0*/  STS [R4], R24 ;  /* 0x0000001804007388 */ /* 0x008fe20000000800 */
[----:B------:R-:W-:Y:S06]  /*0300*/  BAR.SYNC.DEFER_BLOCKING 0x0 ;  /* 0x0000000000007b1d */ /* 0x000fec0000010000 */
[----:B------:R-:W-:Y:S04]  /*0310*/  LDS R28, [R7] ;  /* 0x00000000071c7984 */ /* 0x000fe80000000800 */
[----:B------:R-:W0:Y:S04]  /*0320*/  LDS.128 R12, [R17] ;  /* 0x00000000110c7984 */ /* 0x000e280000000c00 */
[----:B------:R-:W1:Y:S04]  /*0330*/  LDS R23, [R7+0x80] ;  /* 0x0000800007177984 */ /* 0x000e680000000800 */
[----:B------:R-:W2:Y:S04]  /*0340*/  LDS R27, [R7+0x100] ;  /* 0x00010000071b7984 */ /* 0x000ea80000000800 */
[----:B------:R-:W3:Y:S04]  /*0350*/  LDS R26, [R7+0x180] ;  /* 0x00018000071a7984 */ /* 0x000ee80000000800 */
[----:B------:R-:W-:Y:S04]  /*0360*/  LDS R25, [R7+0x200] ;  /* 0x0002000007197984 */ /* 0x000fe80000000800 */
[----:B------:R-:W4:Y:S04]  /*0370*/  LDS.128 R8, [R17+0x10] ;  /* 0x0000100011087984 */ /* 0x000f280000000c00 */
[----:B------:R-:W5:Y:S04]  /*0380*/  LDS R20, [R7+0x280] ;  /* 0x0002800007147984 */ /* 0x000f680000000800 */
[----:B------:R-:W-:Y:S04]  /*0390*/  LDS R24, [R7+0x380] ;  /* 0x0003800007187984 */ /* 0x000fe80000000800 */
[----:B------:R-:W-:Y:S01]  /*03a0*/  LDS R22, [R7+0x480] ;  /* 0x0004800007167984 */ /* 0x000fe20000000800 */
[----:B0-----:R-:W-:-:S03]  /*03b0*/  FFMA R12, R12, R28, R21 ;  /* 0x0000001c0c0c7223 */ /* 0x001fc60000000015 */
[----:B------:R-:W0:Y:S01]  /*03c0*/  LDS R21, [R7+0x300] ;  /* 0x0003000007157984 */ /* 0x000e220000000800 */
[----:B-1----:R-:W-:-:S03]  /*03d0*/  FFMA R12, R23, R13, R12 ;  /* 0x0000000d170c7223 */ /* 0x002fc6000000000c */
[----:B------:R-:W-:Y:S01]  /*03e0*/  LDS R23, [R7+0x400] ;  /* 0x0004000007177984 */ /* 0x000fe20000000800 */
[----:B--2---:R-:W-:-:S04]  /*03f0*/  FFMA R27, R27, R14, R12 ;  /* 0x0000000e1b1b7223 */ /* 0x004fc8000000000c */
[----:B---3--:R-:W-:Y:S02]  /*0400*/  FFMA R27, R26, R15, R27 ;  /* 0x0000000f1a1b7223 */ /* 0x008fe4000000001b */
[----:B------:R-:W1:Y:S04]  /*0410*/  LDS.128 R12, [R17+0x20] ;  /* 0x00002000110c7984 */ /* 0x000e680000000c00 */
[----:B------:R-:W-:Y:S01]  /*0420*/  LDS R26, [R7+0x580] ;  /* 0x00058000071a7984 */ /* 0x000fe20000000800 */
[----:B----4-:R-:W-:-:S03]  /*0430*/  FFMA R27, R8, R25, R27 ;  /* 0x00000019081b7223 */ /* 0x010fc6000000001b */
[----:B------:R-:W2:Y:S01]  /*0440*/  LDS R25, [R7+0x500] ;  /* 0x0005000007197984 */ /* 0x000ea20000000800 */
[----:B-----5:R-:W-:-:S04]  /*0450*/  FFMA R20, R20, R9, R27 ;  /* 0x0000000914147223 */ /* 0x020fc8000000001b */
[----:B0-----:R-:W-:Y:S02]  /*0460*/  FFMA R21, R21, R10, R20 ;  /* 0x0000000a15157223 */ /* 0x001fe40000000014 */
[----:B------:R-:W-:Y:S02]  /*0470*/  LDS R20, [R7+0x680] ;  /* 0x0006800007147984 */ /* 0x000fe40000000800 */
[----:B------:R-:W-:Y:S02]  /*0480*/  FFMA R27, R24, R11, R21 ;  /* 0x0000000b181b7223 */ /* 0x000fe40000000015 */
[----:B------:R-:W-:Y:S04]  /*0490*/  LDS R21, [R7+0x600] ;  /* 0x0006000007157984 */ /* 0x000fe80000000800 */
[----:B------:R-:W0:Y:S01]  /*04a0*/  LDS.128 R8, [R17+0x30] ;  /* 0x0000300011087984 */ /* 0x000e220000000c00 */
[----:B-1----:R-:W-:-:S03]  /*04b0*/  FFMA R27, R12, R23, R27 ;  /* 0x000000170c1b7223 */ /* 0x002fc6000000001b */
[----:B------:R-:W1:Y:S01]  /*04c0*/  LDS R23, [R7+0x700] ;  /* 0x0007000007177984 */ /* 0x000e620000000800 */
[----:B------:R-:W-:-:S03]  /*04d0*/  FFMA R22, R22, R13, R27 ;  /* 0x0000000d16167223 */ /* 0x000fc6000000001b */
[----:B------:R-:W3:Y:S01]  /*04e0*/  LDS R24, [R7+0x780] ;  /* 0x0007800007187984 */ /* 0x000ee20000000800 */
[----:B--2---:R-:W-:-:S03]  /*04f0*/  FFMA R25, R25, R14, R22 ;  /* 0x0000000e19197223 */ /* 0x004fc60000000016 */
[----:B------:R-:W-:Y:S01]  /*0500*/  LDS R22, [R7+0x880] ;  /* 0x0008800007167984 */ /* 0x000fe20000000800 */
[----:B------:R-:W-:-:S03]  /*0510*/  FFMA R27, R26, R15, R25 ;  /* 0x0000000f1a1b7223 */ /* 0x000fc60000000019 */
[----:B------:R-:W-:Y:S04]  /*0520*/  LDS R25, [R7+0x800] ;  /* 0x0008000007197984 */ /* 0x000fe80000000800 */
[----:B------:R-:W2:Y:S04]  /*0530*/  LDS.128 R12, [R17+0x40] ;  /* 0x00004000110c7984 */ /* 0x000ea80000000c00 */
[----:B------:R-:W-:Y:S01]  /*0540*/  LDS R26, [R7+0x980] ;  /* 0x00098000071a7984 */ /* 0x000fe20000000800 */
[----:B0-----:R-:W-:-:S03]  /*0550*/  FFMA R27, R8, R21, R27 ;  /* 0x00000015081b7223 */ /* 0x001fc6000000001b */
[----:B------:R-:W0:Y:S01]  /*0560*/  LDS R21, [R7+0x900] ;  /* 0x0009000007157984 */ /* 0x000e220000000800 */
[----:B------:R-:W-:-:S04]  /*0570*/  FFMA R20, R20, R9, R27 ;  /* 0x0000000914147223 */ /* 0x000fc8000000001b */
[----:B-1----:R-:W-:Y:S02]  /*0580*/  FFMA R23, R23, R10, R20 ;  /* 0x0000000a17177223 */ /* 0x002fe40000000014 */
[----:B------:R-:W-:Y:S02]  /*0590*/  LDS R20, [R7+0xa80] ;  /* 0x000a800007147984 */ /* 0x000fe40000000800 */
[----:B---3--:R-:W-:Y:S02]  /*05a0*/  FFMA R27, R24, R11, R23 ;  /* 0x0000000b181b7223 */ /* 0x008fe40000000017 */
[----:B------:R-:W-:Y:S04]  /*05b0*/  LDS R23, [R7+0xa00] ;  /* 0x000a000007177984 */ /* 0x000fe80000000800 */
[----:B------:R-:W1:Y:S01]  /*05c0*/  LDS.128 R8, [R17+0x50] ;  /* 0x0000500011087984 */ /* 0x000e620000000c00 */
[----:B--2---:R-:W-:-:S03]  /*05d0*/  FFMA R27, R12, R25, R27 ;  /* 0x000000190c1b7223 */ /* 0x004fc6000000001b */
[----:B------:R-:W2:Y:S01]  /*05e0*/  LDS R25, [R7+0xb00] ;  /* 0x000b000007197984 */ /* 0x000ea20000000800 */
[----:B------:R-:W-:-:S03]  /*05f0*/  FFMA R12, R22, R13, R27 ;  /* 0x0000000d160c7223 */ /* 0x000fc6000000001b */
[----:B------:R-:W3:Y:S04]  /*0600*/  LDS R22, [R7+0xb80] ;  /* 0x000b800007167984 */ /* 0x000ee80000000800 */
[----:B------:R-:W-:Y:S01]  /*0610*/  LDS R24, [R7+0xc80] ;  /* 0x000c800007187984 */ /* 0x000fe20000000800 */
[----:B0-----:R-:W-:-:S04]  /*0620*/  FFMA R21, R21, R14, R12 ;  /* 0x0000000e15157223 */ /* 0x001fc8000000000c */
[----:B------:R-:W-:Y:S02]  /*0630*/  FFMA R27, R26, R15, R21 ;  /* 0x0000000f1a1b7223 */ /* 0x000fe40000000015 */
[----:B------:R-:W-:Y:S04]  /*0640*/  LDS R21, [R7+0xc00] ;  /* 0x000c000007157984 */ /* 0x000fe80000000800 */
[----:B------:R-:W0:Y:S01]  /*0650*/  LDS.128 R12, [R17+0x60] ;  /* 0x00006000110c7984 */ /* 0x000e220000000c00 */
[----:B-1----:R-:W-:-:S04]  /*0660*/  FFMA R23, R8, R23, R27 ;  /* 0x0000001708177223 */ /* 0x002fc8000000001b */
[----:B------:R-:W-:Y:S02]  /*0670*/  FFMA R20, R20, R9, R23 ;  /* 0x0000000914147223 */ /* 0x000fe40000000017 */
[----:B------:R-:W1:Y:S02]  /*0680*/  LDS R23, [R7+0xd00] ;  /* 0x000d000007177984 */ /* 0x000e640000000800 */
[----:B--2---:R-:W-:Y:S02]  /*0690*/  FFMA R25, R25, R10, R20 ;  /* 0x0000000a19197223 */ /* 0x004fe40000000014 */
[----:B------:R-:W2:Y:S02]  /*06a0*/  LDS R20, [R7+0xd80] ;  /* 0x000d800007147984 */ /* 0x000ea40000000800 */
[----:B---3--:R-:W-:Y:S02]  /*06b0*/  FFMA R27, R22, R11, R25 ;  /* 0x0000000b161b7223 */ /* 0x008fe40000000019 */
[----:B------:R-:W-:Y:S04]  /*06c0*/  LDS R25, [R7+0xe00] ;  /* 0x000e000007197984 */ /* 0x000fe80000000800 */
[----:B------:R-:W3:Y:S04]  /*06d0*/  LDS.128 R8, [R17+0x70] ;  /* 0x0000700011087984 */ /* 0x000ee80000000c00 */
[----:B------:R-:W4:Y:S01]  /*06e0*/  LDS R22, [R7+0xe80] ;  /* 0x000e800007167984 */ /* 0x000f220000000800 */
[----:B0-----:R-:W-:-:S03]  /*06f0*/  FFMA R27, R12, R21, R27 ;  /* 0x000000150c1b7223 */ /* 0x001fc6000000001b */
[----:B------:R-:W0:Y:S04]  /*0700*/  LDS R21, [R7+0xf00] ;  /* 0x000f000007157984 */ /* 0x000e280000000800 */
[----:B------:R-:W5:Y:S01]  /*0710*/  LDS R12, [R7+0xf80] ;  /* 0x000f8000070c7984 */ /* 0x000f620000000800 */
[----:B------:R-:W-:Y:S01]  /*0720*/  FFMA R24, R24, R13, R27 ;  /* 0x0000000d18187223 */ /* 0x000fe2000000001b */
[----:B------:R-:W-:-:S03]  /*0730*/  I2FP.F32.U32 R13, R5 ;  /* 0x00000005000d7245 */ /* 0x000fc60000201000 */
[----:B-1----:R-:W-:Y:S01]  /*0740*/  FFMA R23, R23, R14, R24 ;  /* 0x0000000e17177223 */ /* 0x002fe20000000018 */
[----:B------:R-:W-:Y:S01]  /*0750*/  BAR.SYNC.DEFER_BLOCKING 0x0 ;  /* 0x0000000000007b1d */ /* 0x000fe20000010000 */
[----:B------:R-:W-:Y:S02]  /*0760*/  FSETP.GT.AND P0, PT, R16, R13, PT ;  /* 0x0000000d1000720b */ /* 0x000fe40003f04000 */
[----:B--2---:R-:W-:-:S04]  /*0770*/  FFMA R15, R20, R15, R23 ;  /* 0x0000000f140f7223 */ /* 0x004fc80000000017 */
[----:B---3--:R-:W-:-:S04]  /*0780*/  FFMA R15, R8, R25, R15 ;  /* 0x00000019080f7223 */ /* 0x008fc8000000000f */
[----:B----4-:R-:W-:-:S04]  /*0790*/  FFMA R22, R22, R9, R15 ;  /* 0x0000000916167223 */ /* 0x010fc8000000000f */
[----:B0-----:R-:W-:-:S04]  /*07a0*/  FFMA R21, R21, R10, R22 ;  /* 0x0000000a15157223 */ /* 0x001fc80000000016 */
[----:B-----5:R-:W-:Y:S01]  /*07b0*/  FFMA R21, R12, R11, R21 ;  /* 0x0000000b0c157223 */ /* 0x020fe20000000015 */
[----:B------:R-:W-:Y:S06]  /*07c0*/  @P0 BRA `(.L_x_1) ;  /* 0xfffffff8007c0947 */ /* 0x000fec000383ffff */
.L_x_0:
[----:B------:R-:W-:-:S13]  /*07d0*/  ISETP.GE.AND P0, PT, R3, UR4, PT ;  /* 0x0000000403007c0c */ /* 0x000fda000bf06270 */
[----:B------:R-:W-:Y:S05]  /*07e0*/  @P0 EXIT ;  /* 0x000000000000094d */ /* 0x000fea0003800000 */
[----:B------:R-:W0:Y:S01]  /*07f0*/  LDC.64 R2, c[0x0][0x390] ;  /* 0x0000e400ff027b82 */ /* 0x000e220000000a00 */
[----:B------:R-:W-:-:S04]  /*0800*/  IMAD R19, R19, UR4, R18 ;  /* 0x0000000413137c24 */ /* 0x000fc8000f8e0212 */
[----:B0-----:R-:W-:-:S05]  /*0810*/  IMAD.WIDE.U32 R2, R19, 0x4, R2 ;  /* 0x0000000413027825 */ /* 0x001fca00078e0002 */
[----:B------:R-:W-:Y:S01]  /*0820*/  STG.E desc[UR8][R2.64], R21 ;  /* 0x0000001502007986 */ /* 0x000fe2000c101908 */
[----:B------:R-:W-:Y:S05]  /*0830*/  EXIT ;  /* 0x000000000000794d */ /* 0x000fea0003800000 */
.L_x_2:
[----:B------:R-:W-:-:S00]  /*0840*/  BRA `(.L_x_2) ;  /* 0xfffffffc00fc7947 */ /* 0x000fc0000383ffff */
[----:B------:R-:W-:-:S00]  /*0850*/  NOP ;  /* 0x0000000000007918 */ /* 0x000fc00000000000 */
        /* <DEDUP_REMOVED lines=10> */
.L_x_3:


//--------------------- .nv.shared._Z19tiled_matmul_kernelPfS_S_i --------------------------
	.section	.nv.shared._Z19tiled_matmul_kernelPfS_S_i,"aw",@nobits
	.sectionflags	@""
	.align	4
.nv.shared._Z19tiled_matmul_kernelPfS_S_i:
	.zero		9216


//--------------------- .nv.shared.reserved.0     --------------------------
	.section	.nv.shared.reserved.0,"aw",@nobits
	.weak		__nv_reservedSMEM_offset_0_alias
	.size		__nv_reservedSMEM_offset_0_alias, 0, 64
	.other		__nv_reservedSMEM_offset_0_alias,@"STO_CUDA_RESERVED_SHARED STV_DEFAULT"
__nv_reservedSMEM_offset_0_alias:
	.zero		0
	.zero		64


//--------------------- .nv.constant0._Z19tiled_matmul_kernelPfS_S_i --------------------------
	.section	.nv.constant0._Z19tiled_matmul_kernelPfS_S_i,"a",@progbits
	.sectionflags	@""
	.align	4
.nv.constant0._Z19tiled_matmul_kernelPfS_S_i:
	.zero		924


//--------------------- SYMBOLS --------------------------

	.type		.nv.reservedSmem.offset0,@object
	.size		.nv.reservedSmem.offset0,0x4
	.type		.nv.reservedSmem.cap,@object
	.size		.nv.reservedSmem.cap,0x4
